//
// Generated by NVIDIA NVVM Compiler
//
// Compiler Build ID: CL-36424714
// Cuda compilation tools, release 13.0, V13.0.88
// Based on NVVM 20.0.0
//

.version 9.0
.target sm_100
.address_size 64

	// .globl	_Z4convPdiS_iS_

.visible .entry _Z4convPdiS_iS_(
	.param .u64 .ptr .align 1 _Z4convPdiS_iS__param_0,
	.param .u32 _Z4convPdiS_iS__param_1,
	.param .u64 .ptr .align 1 _Z4convPdiS_iS__param_2,
	.param .u32 _Z4convPdiS_iS__param_3,
	.param .u64 .ptr .align 1 _Z4convPdiS_iS__param_4
)
{
	.reg .pred 	%p<23>;
	.reg .b32 	%r<48>;
	.reg .b64 	%rd<58>;
	.reg .b64 	%fd<60>;

	ld.param.u64 	%rd19, [_Z4convPdiS_iS__param_0];
	ld.param.u32 	%r21, [_Z4convPdiS_iS__param_1];
	ld.param.u64 	%rd20, [_Z4convPdiS_iS__param_2];
	ld.param.u32 	%r22, [_Z4convPdiS_iS__param_3];
	ld.param.u64 	%rd21, [_Z4convPdiS_iS__param_4];
	cvta.to.global.u64 	%rd1, %rd21;
	cvta.to.global.u64 	%rd2, %rd19;
	cvta.to.global.u64 	%rd3, %rd20;
	mov.u32 	%r23, %ctaid.x;
	mov.u32 	%r24, %ntid.x;
	mov.u32 	%r25, %tid.x;
	mad.lo.s32 	%r1, %r23, %r24, %r25;
	setp.gt.s32 	%p1, %r1, %r21;
	@%p1 bra 	$L__BB0_2;
	mul.wide.s32 	%rd22, %r22, 8;
	add.s64 	%rd23, %rd3, %rd22;
	ld.global.f64 	%fd1, [%rd23];
	mul.wide.s32 	%rd24, %r1, 8;
	add.s64 	%rd25, %rd2, %rd24;
	ld.global.f64 	%fd2, [%rd25];
	mul.f64 	%fd3, %fd1, %fd2;
	add.s64 	%rd26, %rd1, %rd24;
	st.global.f64 	[%rd26], %fd3;
$L__BB0_2:
	setp.lt.s32 	%p2, %r22, 1;
	@%p2 bra 	$L__BB0_39;
	mul.wide.s32 	%rd27, %r1, 8;
	add.s64 	%rd4, %rd1, %rd27;
	and.b32  	%r2, %r22, 3;
	setp.lt.u32 	%p3, %r22, 4;
	mov.b32 	%r47, 1;
	@%p3 bra 	$L__BB0_23;
	and.b32  	%r3, %r22, 2147483644;
	add.s64 	%rd29, %rd27, %rd2;
	add.s64 	%rd57, %rd29, -16;
	mul.wide.u32 	%rd30, %r22, 8;
	add.s64 	%rd31, %rd30, %rd3;
	add.s64 	%rd56, %rd31, 32;
	add.s64 	%rd7, %rd2, 16;
	add.s32 	%r42, %r1, 1;
	mul.wide.s32 	%rd32, %r22, 8;
	add.s64 	%rd33, %rd32, %rd3;
	add.s64 	%rd55, %rd33, -16;
	mov.b32 	%r45, 2;
	mov.u32 	%r43, %r1;
	mov.u32 	%r44, %r22;
$L__BB0_5:
	.pragma "nounroll";
	add.s32 	%r28, %r45, -1;
	setp.lt.s32 	%p4, %r1, %r28;
	@%p4 bra 	$L__BB0_7;
	add.s32 	%r29, %r44, 1;
	mul.wide.u32 	%rd34, %r29, 8;
	add.s64 	%rd35, %rd3, %rd34;
	ld.global.f64 	%fd4, [%rd35];
	ld.global.f64 	%fd5, [%rd57+8];
	ld.global.f64 	%fd6, [%rd4];
	fma.rn.f64 	%fd7, %fd4, %fd5, %fd6;
	st.global.f64 	[%rd4], %fd7;
$L__BB0_7:
	mul.wide.s32 	%rd36, %r42, 8;
	add.s64 	%rd12, %rd7, %rd36;
	add.s32 	%r30, %r43, 1;
	setp.ge.s32 	%p5, %r30, %r21;
	@%p5 bra 	$L__BB0_9;
	ld.global.f64 	%fd8, [%rd55+8];
	ld.global.f64 	%fd9, [%rd12+-16];
	ld.global.f64 	%fd10, [%rd4];
	fma.rn.f64 	%fd11, %fd8, %fd9, %fd10;
	st.global.f64 	[%rd4], %fd11;
$L__BB0_9:
	setp.lt.s32 	%p6, %r1, %r45;
	@%p6 bra 	$L__BB0_11;
	ld.global.f64 	%fd12, [%rd56+-16];
	ld.global.f64 	%fd13, [%rd57];
	ld.global.f64 	%fd14, [%rd4];
	fma.rn.f64 	%fd15, %fd12, %fd13, %fd14;
	st.global.f64 	[%rd4], %fd15;
$L__BB0_11:
	add.s32 	%r31, %r43, 2;
	setp.ge.s32 	%p7, %r31, %r21;
	@%p7 bra 	$L__BB0_13;
	ld.global.f64 	%fd16, [%rd55];
	ld.global.f64 	%fd17, [%rd12+-8];
	ld.global.f64 	%fd18, [%rd4];
	fma.rn.f64 	%fd19, %fd16, %fd17, %fd18;
	st.global.f64 	[%rd4], %fd19;
$L__BB0_13:
	add.s32 	%r9, %r45, 1;
	setp.lt.s32 	%p8, %r1, %r9;
	@%p8 bra 	$L__BB0_15;
	ld.global.f64 	%fd20, [%rd56+-8];
	ld.global.f64 	%fd21, [%rd57+-8];
	ld.global.f64 	%fd22, [%rd4];
	fma.rn.f64 	%fd23, %fd20, %fd21, %fd22;
	st.global.f64 	[%rd4], %fd23;
$L__BB0_15:
	add.s32 	%r32, %r43, 3;
	setp.ge.s32 	%p9, %r32, %r21;
	@%p9 bra 	$L__BB0_17;
	ld.global.f64 	%fd24, [%rd55+-8];
	ld.global.f64 	%fd25, [%rd12];
	ld.global.f64 	%fd26, [%rd4];
	fma.rn.f64 	%fd27, %fd24, %fd25, %fd26;
	st.global.f64 	[%rd4], %fd27;
$L__BB0_17:
	add.s32 	%r10, %r9, 1;
	setp.lt.s32 	%p10, %r1, %r10;
	@%p10 bra 	$L__BB0_19;
	ld.global.f64 	%fd28, [%rd56];
	ld.global.f64 	%fd29, [%rd57+-16];
	ld.global.f64 	%fd30, [%rd4];
	fma.rn.f64 	%fd31, %fd28, %fd29, %fd30;
	st.global.f64 	[%rd4], %fd31;
$L__BB0_19:
	add.s32 	%r43, %r43, 4;
	setp.ge.s32 	%p11, %r43, %r21;
	@%p11 bra 	$L__BB0_21;
	ld.global.f64 	%fd32, [%rd55+-16];
	ld.global.f64 	%fd33, [%rd12+8];
	ld.global.f64 	%fd34, [%rd4];
	fma.rn.f64 	%fd35, %fd32, %fd33, %fd34;
	st.global.f64 	[%rd4], %fd35;
$L__BB0_21:
	add.s32 	%r45, %r45, 4;
	add.s32 	%r44, %r44, 4;
	add.s64 	%rd57, %rd57, -32;
	add.s64 	%rd56, %rd56, 32;
	add.s32 	%r42, %r42, 4;
	add.s64 	%rd55, %rd55, -32;
	setp.ne.s32 	%p12, %r10, %r3;
	@%p12 bra 	$L__BB0_5;
	add.s32 	%r47, %r45, -1;
$L__BB0_23:
	setp.eq.s32 	%p13, %r2, 0;
	@%p13 bra 	$L__BB0_39;
	setp.eq.s32 	%p14, %r2, 1;
	@%p14 bra 	$L__BB0_34;
	setp.lt.s32 	%p15, %r1, %r47;
	sub.s32 	%r33, %r1, %r47;
	mul.wide.s32 	%rd37, %r33, 8;
	add.s64 	%rd16, %rd2, %rd37;
	@%p15 bra 	$L__BB0_27;
	add.s32 	%r34, %r47, %r22;
	mul.wide.u32 	%rd38, %r34, 8;
	add.s64 	%rd39, %rd3, %rd38;
	ld.global.f64 	%fd36, [%rd39];
	ld.global.f64 	%fd37, [%rd16];
	ld.global.f64 	%fd38, [%rd4];
	fma.rn.f64 	%fd39, %fd36, %fd37, %fd38;
	st.global.f64 	[%rd4], %fd39;
$L__BB0_27:
	add.s32 	%r17, %r47, %r1;
	setp.ge.s32 	%p16, %r17, %r21;
	sub.s32 	%r35, %r22, %r47;
	mul.wide.s32 	%rd40, %r35, 8;
	add.s64 	%rd17, %rd3, %rd40;
	mul.wide.s32 	%rd41, %r17, 8;
	add.s64 	%rd18, %rd2, %rd41;
	@%p16 bra 	$L__BB0_29;
	ld.global.f64 	%fd40, [%rd17];
	ld.global.f64 	%fd41, [%rd18];
	ld.global.f64 	%fd42, [%rd4];
	fma.rn.f64 	%fd43, %fd40, %fd41, %fd42;
	st.global.f64 	[%rd4], %fd43;
$L__BB0_29:
	add.s32 	%r36, %r47, 1;
	setp.lt.s32 	%p17, %r1, %r36;
	@%p17 bra 	$L__BB0_31;
	cvt.u64.u32 	%rd42, %r22;
	cvt.u64.u32 	%rd43, %r47;
	add.s64 	%rd44, %rd43, %rd42;
	shl.b64 	%rd45, %rd44, 3;
	add.s64 	%rd46, %rd3, %rd45;
	ld.global.f64 	%fd44, [%rd46+8];
	ld.global.f64 	%fd45, [%rd16+-8];
	ld.global.f64 	%fd46, [%rd4];
	fma.rn.f64 	%fd47, %fd44, %fd45, %fd46;
	st.global.f64 	[%rd4], %fd47;
$L__BB0_31:
	add.s32 	%r37, %r17, 1;
	setp.ge.s32 	%p18, %r37, %r21;
	@%p18 bra 	$L__BB0_33;
	ld.global.f64 	%fd48, [%rd17+-8];
	ld.global.f64 	%fd49, [%rd18+8];
	ld.global.f64 	%fd50, [%rd4];
	fma.rn.f64 	%fd51, %fd48, %fd49, %fd50;
	st.global.f64 	[%rd4], %fd51;
$L__BB0_33:
	add.s32 	%r47, %r47, 2;
$L__BB0_34:
	and.b32  	%r38, %r22, 1;
	setp.eq.b32 	%p19, %r38, 1;
	not.pred 	%p20, %p19;
	@%p20 bra 	$L__BB0_39;
	setp.lt.s32 	%p21, %r1, %r47;
	@%p21 bra 	$L__BB0_37;
	add.s32 	%r39, %r47, %r22;
	mul.wide.u32 	%rd47, %r39, 8;
	add.s64 	%rd48, %rd3, %rd47;
	ld.global.f64 	%fd52, [%rd48];
	sub.s32 	%r40, %r1, %r47;
	mul.wide.s32 	%rd49, %r40, 8;
	add.s64 	%rd50, %rd2, %rd49;
	ld.global.f64 	%fd53, [%rd50];
	ld.global.f64 	%fd54, [%rd4];
	fma.rn.f64 	%fd55, %fd52, %fd53, %fd54;
	st.global.f64 	[%rd4], %fd55;
$L__BB0_37:
	add.s32 	%r20, %r47, %r1;
	setp.ge.s32 	%p22, %r20, %r21;
	@%p22 bra 	$L__BB0_39;
	sub.s32 	%r41, %r22, %r47;
	mul.wide.s32 	%rd51, %r41, 8;
	add.s64 	%rd52, %rd3, %rd51;
	ld.global.f64 	%fd56, [%rd52];
	mul.wide.s32 	%rd53, %r20, 8;
	add.s64 	%rd54, %rd2, %rd53;
	ld.global.f64 	%fd57, [%rd54];
	ld.global.f64 	%fd58, [%rd4];
	fma.rn.f64 	%fd59, %fd56, %fd57, %fd58;
	st.global.f64 	[%rd4], %fd59;
$L__BB0_39:
	ret;

}


// ===== COMPILED SASS (sm_100) =====

	.target	sm_100

	.elftype	@"ET_EXEC"


//--------------------- .note.nv.tkinfo           --------------------------
	.section	.note.nv.tkinfo,"",@"SHT_NOTE"
	.sectionflags	@"SHF_NOTE_NV_TKINFO"
	.tkinfo
        /*0018*/ 	.word	0x00000002
        /*0030*/ 	.string	""
        /*0030*/ 	.string	"ptxas"
        /*0030*/ 	.string	"Cuda compilation tools, release 13.0, V13.0.88"
        /*0030*/ 	.string	"Build cuda_13.0.r13.0/compiler.36424714_0"
        /*0030*/ 	.string	"-arch sm_100 -m 64 "



//--------------------- .note.nv.cuinfo           --------------------------
	.section	.note.nv.cuinfo,"",@"SHT_NOTE"
	.sectionflags	@"SHF_NOTE_NV_CUINFO"
        /*0018*/ 	.short	0x0002
        /*001a*/ 	.short	0x0064
        /*001c*/ 	.short	0x0082
	.zero		2


//--------------------- .nv.info                  --------------------------
	.section	.nv.info,"",@"SHT_CUDA_INFO"
	.align	4


	//----- nvinfo : EIATTR_REGCOUNT
	.align		4
        /*0000*/ 	.byte	0x04, 0x2f
        /*0002*/ 	.short	(.L_1 - .L_0)
	.align		4
.L_0:
        /*0004*/ 	.word	index@(_Z4convPdiS_iS_)
        /*0008*/ 	.word	0x0000001c


	//----- nvinfo : EIATTR_FRAME_SIZE
	.align		4
.L_1:
        /*000c*/ 	.byte	0x04, 0x11
        /*000e*/ 	.short	(.L_3 - .L_2)
	.align		4
.L_2:
        /*0010*/ 	.word	index@(_Z4convPdiS_iS_)
        /*0014*/ 	.word	0x00000000


	//----- nvinfo : EIATTR_MIN_STACK_SIZE
	.align		4
.L_3:
        /*0018*/ 	.byte	0x04, 0x12
        /*001a*/ 	.short	(.L_5 - .L_4)
	.align		4
.L_4:
        /*001c*/ 	.word	index@(_Z4convPdiS_iS_)
        /*0020*/ 	.word	0x00000000
.L_5:


//--------------------- .nv.compat                --------------------------
	.section	.nv.compat,"",@"SHT_CUDA_COMPAT_INFO"
	.align	4
        /*0000*/ 	.byte	0x02, 0x09, 0x00, 0x00, 0x02, 0x02, 0x01, 0x00, 0x02, 0x05, 0x05, 0x00, 0x03, 0x07, 0x01, 0x01
        /*0010*/ 	.byte	0x02, 0x03, 0x00, 0x00, 0x02, 0x06, 0x01, 0x00, 0x04, 0x0b, 0x08, 0x00, 0x01, 0x00, 0x00, 0x00
        /*0020*/ 	.byte	0x00, 0x00, 0x00, 0x00


//--------------------- .nv.info._Z4convPdiS_iS_  --------------------------
	.section	.nv.info._Z4convPdiS_iS_,"",@"SHT_CUDA_INFO"
	.sectionflags	@""
	.align	4


	//----- nvinfo : EIATTR_CUDA_API_VERSION
	.align		4
        /*0000*/ 	.byte	0x04, 0x37
        /*0002*/ 	.short	(.L_7 - .L_6)
.L_6:
        /*0004*/ 	.word	0x00000082


	//----- nvinfo : EIATTR_KPARAM_INFO
	.align		4
.L_7:
        /*0008*/ 	.byte	0x04, 0x17
        /*000a*/ 	.short	(.L_9 - .L_8)
.L_8:
        /*000c*/ 	.word	0x00000000
        /*0010*/ 	.short	0x0004
        /*0012*/ 	.short	0x0020
        /*0014*/ 	.byte	0x00, 0xf5, 0x21, 0x00


	//----- nvinfo : EIATTR_KPARAM_INFO
	.align		4
.L_9:
        /*0018*/ 	.byte	0x04, 0x17
        /*001a*/ 	.short	(.L_11 - .L_10)
.L_10:
        /*001c*/ 	.word	0x00000000
        /*0020*/ 	.short	0x0003
        /*0022*/ 	.short	0x0018
        /*0024*/ 	.byte	0x00, 0xf0, 0x11, 0x00


	//----- nvinfo : EIATTR_KPARAM_INFO
	.align		4
.L_11:
        /*0028*/ 	.byte	0x04, 0x17
        /*002a*/ 	.short	(.L_13 - .L_12)
.L_12:
        /*002c*/ 	.word	0x00000000
        /*0030*/ 	.short	0x0002
        /*0032*/ 	.short	0x0010
        /*0034*/ 	.byte	0x00, 0xf5, 0x21, 0x00


	//----- nvinfo : EIATTR_KPARAM_INFO
	.align		4
.L_13:
        /*0038*/ 	.byte	0x04, 0x17
        /*003a*/ 	.short	(.L_15 - .L_14)
.L_14:
        /*003c*/ 	.word	0x00000000
        /*0040*/ 	.short	0x0001
        /*0042*/ 	.short	0x0008
        /*0044*/ 	.byte	0x00, 0xf0, 0x11, 0x00


	//----- nvinfo : EIATTR_KPARAM_INFO
	.align		4
.L_15:
        /*0048*/ 	.byte	0x04, 0x17
        /*004a*/ 	.short	(.L_17 - .L_16)
.L_16:
        /*004c*/ 	.word	0x00000000
        /*0050*/ 	.short	0x0000
        /*0052*/ 	.short	0x0000
        /*0054*/ 	.byte	0x00, 0xf5, 0x21, 0x00


	//----- nvinfo : EIATTR_SPARSE_MMA_MASK
	.align		4
.L_17:
        /*0058*/ 	.byte	0x03, 0x50
        /*005a*/ 	.short	0x0000


	//----- nvinfo : EIATTR_MAXREG_COUNT
	.align		4
        /*005c*/ 	.byte	0x03, 0x1b
        /*005e*/ 	.short	0x00ff


	//----- nvinfo : EIATTR_MERCURY_ISA_VERSION
	.align		4
        /*0060*/ 	.byte	0x03, 0x5f
        /*0062*/ 	.short	0x0101


	//----- nvinfo : EIATTR_VRC_CTA_INIT_COUNT
	.align		4
        /*0064*/ 	.byte	0x02, 0x4a
	.zero		1
	.zero		1


	//----- nvinfo : EIATTR_EXIT_INSTR_OFFSETS
	.align		4
        /*0068*/ 	.byte	0x04, 0x1c
        /*006a*/ 	.short	(.L_19 - .L_18)


	//   ....[0]....
.L_18:
        /*006c*/ 	.word	0x00000180


	//   ....[1]....
        /*0070*/ 	.word	0x00000910


	//   ....[2]....
        /*0074*/ 	.word	0x00000c50


	//   ....[3]....
        /*0078*/ 	.word	0x00000d70


	//   ....[4]....
        /*007c*/ 	.word	0x00000e20


	//----- nvinfo : EIATTR_CRS_STACK_SIZE
	.align		4
.L_19:
        /*0080*/ 	.byte	0x04, 0x1e
        /*0082*/ 	.short	(.L_21 - .L_20)
.L_20:
        /*0084*/ 	.word	0x00000000


	//----- nvinfo : EIATTR_CBANK_PARAM_SIZE
	.align		4
.L_21:
        /*0088*/ 	.byte	0x03, 0x19
        /*008a*/ 	.short	0x0028


	//----- nvinfo : EIATTR_PARAM_CBANK
	.align		4
        /*008c*/ 	.byte	0x04, 0x0a
        /*008e*/ 	.short	(.L_23 - .L_22)
	.align		4
.L_22:
        /*0090*/ 	.word	index@(.nv.constant0._Z4convPdiS_iS_)
        /*0094*/ 	.short	0x0380
        /*0096*/ 	.short	0x0028


	//----- nvinfo : EIATTR_SW_WAR
	.align		4
.L_23:
        /*0098*/ 	.byte	0x04, 0x36
        /*009a*/ 	.short	(.L_25 - .L_24)
.L_24:
        /*009c*/ 	.word	0x00000008
.L_25:


//--------------------- .nv.callgraph             --------------------------
	.section	.nv.callgraph,"",@"SHT_CUDA_CALLGRAPH"
	.align	4
	.sectionentsize	8
	.align		4
        /*0000*/ 	.word	0x00000000
	.align		4
        /*0004*/ 	.word	0xffffffff
	.align		4
        /*0008*/ 	.word	0x00000000
	.align		4
        /*000c*/ 	.word	0xfffffffe
	.align		4
        /*0010*/ 	.word	0x00000000
	.align		4
        /*0014*/ 	.word	0xfffffffd
	.align		4
        /*0018*/ 	.word	0x00000000
	.align		4
        /*001c*/ 	.word	0xfffffffc


//--------------------- .text._Z4convPdiS_iS_     --------------------------
	.section	.text._Z4convPdiS_iS_,"ax",@progbits
	.align	128
        .global         _Z4convPdiS_iS_
        .type           _Z4convPdiS_iS_,@function
        .size           _Z4convPdiS_iS_,(.L_x_19 - _Z4convPdiS_iS_)
        .other          _Z4convPdiS_iS_,@"STO_CUDA_ENTRY STV_DEFAULT"
_Z4convPdiS_iS_:
.text._Z4convPdiS_iS_:
[----:B------:R-:W-:Y:S01]  /*0000*/  LDC R1, c[0x0][0x37c] ;  /* 0x0000df00ff017b82 */ /* 0x000fe20000000800 */
[----:B------:R-:W0:Y:S07]  /*0010*/  S2R R3, SR_TID.X ;  /* 0x0000000000037919 */ /* 0x000e2e0000002100 */
[----:B------:R-:W0:Y:S01]  /*0020*/  S2UR UR4, SR_CTAID.X ;  /* 0x00000000000479c3 */ /* 0x000e220000002500 */
[----:B------:R-:W1:Y:S01]  /*0030*/  LDCU UR7, c[0x0][0x388] ;  /* 0x00007100ff0777ac */ /* 0x000e620008000800 */
[----:B------:R-:W-:Y:S01]  /*0040*/  BSSY.RECONVERGENT B0, `(.L_x_0) ;  /* 0x0000013000007945 */ /* 0x000fe20003800200 */
[----:B------:R-:W2:Y:S05]  /*0050*/  LDCU.64 UR10, c[0x0][0x358] ;  /* 0x00006b00ff0a77ac */ /* 0x000eaa0008000a00 */
[----:B------:R-:W0:Y:S08]  /*0060*/  LDC R0, c[0x0][0x360] ;  /* 0x0000d800ff007b82 */ /* 0x000e300000000800 */
[----:B------:R-:W3:Y:S01]  /*0070*/  LDC R16, c[0x0][0x398] ;  /* 0x0000e600ff107b82 */ /* 0x000ee20000000800 */
[----:B0-----:R-:W-:-:S05]  /*0080*/  IMAD R0, R0, UR4, R3 ;  /* 0x0000000400007c24 */ /* 0x001fca000f8e0203 */
[----:B-1----:R-:W-:Y:S02]  /*0090*/  ISETP.GT.AND P0, PT, R0, UR7, PT ;  /* 0x0000000700007c0c */ /* 0x002fe4000bf04270 */
[----:B---3--:R-:W-:-:S11]  /*00a0*/  ISETP.GE.AND P1, PT, R16, 0x1, PT ;  /* 0x000000011000780c */ /* 0x008fd60003f26270 */
[----:B--2---:R-:W-:Y:S05]  /*00b0*/  @P0 BRA `(.L_x_1) ;  /* 0x00000000002c0947 */ /* 0x004fea0003800000 */
[----:B------:R-:W0:Y:S08]  /*00c0*/  LDC R7, c[0x0][0x398] ;  /* 0x0000e600ff077b82 */ /* 0x000e300000000800 */
[----:B------:R-:W0:Y:S08]  /*00d0*/  LDC.64 R2, c[0x0][0x390] ;  /* 0x0000e400ff027b82 */ /* 0x000e300000000a00 */
[----:B------:R-:W1:Y:S08]  /*00e0*/  LDC.64 R4, c[0x0][0x380] ;  /* 0x0000e000ff047b82 */ /* 0x000e700000000a00 */
[----:B------:R-:W2:Y:S01]  /*00f0*/  LDC.64 R8, c[0x0][0x3a0] ;  /* 0x0000e800ff087b82 */ /* 0x000ea20000000a00 */
[----:B0-----:R-:W-:-:S06]  /*0100*/  IMAD.WIDE R2, R7, 0x8, R2 ;  /* 0x0000000807027825 */ /* 0x001fcc00078e0202 */
[----:B------:R-:W3:Y:S01]  /*0110*/  LDG.E.64 R2, desc[UR10][R2.64] ;  /* 0x0000000a02027981 */ /* 0x000ee2000c1e1b00 */
[----:B-1----:R-:W-:-:S06]  /*0120*/  IMAD.WIDE R4, R0, 0x8, R4 ;  /* 0x0000000800047825 */ /* 0x002fcc00078e0204 */
[----:B------:R-:W3:Y:S01]  /*0130*/  LDG.E.64 R4, desc[UR10][R4.64] ;  /* 0x0000000a04047981 */ /* 0x000ee2000c1e1b00 */
[----:B--2---:R-:W-:Y:S01]  /*0140*/  IMAD.WIDE R8, R0, 0x8, R8 ;  /* 0x0000000800087825 */ /* 0x004fe200078e0208 */
[----:B---3--:R-:W-:-:S07]  /*0150*/  DMUL R6, R2, R4 ;  /* 0x0000000402067228 */ /* 0x008fce0000000000 */
[----:B------:R0:W-:Y:S04]  /*0160*/  STG.E.64 desc[UR10][R8.64], R6 ;  /* 0x0000000608007986 */ /* 0x0001e8000c101b0a */
.L_x_1:
[----:B------:R-:W-:Y:S05]  /*0170*/  BSYNC.RECONVERGENT B0 ;  /* 0x0000000000007941 */ /* 0x000fea0003800200 */
.L_x_0:
[----:B------:R-:W-:Y:S05]  /*0180*/  @!P1 EXIT ;  /* 0x000000000000994d */ /* 0x000fea0003800000 */
[----:B------:R-:W1:Y:S01]  /*0190*/  LDC.64 R2, c[0x0][0x3a0] ;  /* 0x0000e800ff027b82 */ /* 0x000e620000000a00 */
[C---:B------:R-:W-:Y:S01]  /*01a0*/  ISETP.GE.U32.AND P0, PT, R16.reuse, 0x4, PT ;  /* 0x000000041000780c */ /* 0x040fe20003f06070 */
[----:B------:R-:W-:Y:S01]  /*01b0*/  UMOV UR4, 0x1 ;  /* 0x0000000100047882 */ /* 0x000fe20000000000 */
[----:B------:R-:W-:Y:S01]  /*01c0*/  LOP3.LUT R22, R16, 0x3, RZ, 0xc0, !PT ;  /* 0x0000000310167812 */ /* 0x000fe200078ec0ff */
[----:B-1----:R-:W-:-:S10]  /*01d0*/  IMAD.WIDE R2, R0, 0x8, R2 ;  /* 0x0000000800027825 */ /* 0x002fd400078e0202 */
[----:B------:R-:W-:Y:S05]  /*01e0*/  @!P0 BRA `(.L_x_2) ;  /* 0x0000000400c48947 */ /* 0x000fea0003800000 */
[----:B0-----:R-:W0:Y:S01]  /*01f0*/  LDC.64 R8, c[0x0][0x390] ;  /* 0x0000e400ff087b82 */ /* 0x001e220000000a00 */
[----:B------:R-:W1:Y:S01]  /*0200*/  LDCU.64 UR6, c[0x0][0x380] ;  /* 0x00007000ff0677ac */ /* 0x000e620008000a00 */
[----:B------:R-:W-:Y:S02]  /*0210*/  VIADD R17, R0, 0x1 ;  /* 0x0000000100117836 */ /* 0x000fe40000000000 */
[----:B------:R-:W-:Y:S01]  /*0220*/  IMAD.MOV.U32 R18, RZ, RZ, R0 ;  /* 0x000000ffff127224 */ /* 0x000fe200078e0000 */
[----:B------:R-:W2:Y:S03]  /*0230*/  LDCU UR4, c[0x0][0x398] ;  /* 0x00007300ff0477ac */ /* 0x000ea60008000800 */
[----:B------:R-:W3:Y:S01]  /*0240*/  LDC.64 R4, c[0x0][0x380] ;  /* 0x0000e000ff047b82 */ /* 0x000ee20000000a00 */
[----:B------:R-:W4:Y:S01]  /*0250*/  LDCU UR8, c[0x0][0x388] ;  /* 0x00007100ff0877ac */ /* 0x000f220008000800 */
[----:B-1----:R-:W-:Y:S01]  /*0260*/  UIADD3 UR5, UP0, UPT, UR6, 0x10, URZ ;  /* 0x0000001006057890 */ /* 0x002fe2000ff1e0ff */
[----:B--2---:R-:W-:-:S03]  /*0270*/  IMAD.U32 R19, RZ, RZ, UR4 ;  /* 0x00000004ff137e24 */ /* 0x004fc6000f8e00ff */
[----:B------:R-:W-:Y:S01]  /*0280*/  UIADD3.X UR6, UPT, UPT, URZ, UR7, URZ, UP0, !UPT ;  /* 0x00000007ff067290 */ /* 0x000fe200087fe4ff */
[----:B0-----:R-:W-:Y:S01]  /*0290*/  IMAD.WIDE.U32 R6, R16, 0x8, R8 ;  /* 0x0000000810067825 */ /* 0x001fe200078e0008 */
[----:B------:R-:W-:-:S03]  /*02a0*/  UMOV UR4, 0x2 ;  /* 0x0000000200047882 */ /* 0x000fc60000000000 */
[----:B------:R-:W-:Y:S01]  /*02b0*/  IMAD.WIDE R8, R16, 0x8, R8 ;  /* 0x0000000810087825 */ /* 0x000fe200078e0208 */
[----:B------:R-:W-:Y:S02]  /*02c0*/  IADD3 R20, P1, PT, R6, 0x20, RZ ;  /* 0x0000002006147810 */ /* 0x000fe40007f3e0ff */
[----:B------:R-:W-:Y:S01]  /*02d0*/  LOP3.LUT R16, R16, 0x7ffffffc, RZ, 0xc0, !PT ;  /* 0x7ffffffc10107812 */ /* 0x000fe200078ec0ff */
[----:B---3--:R-:W-:Y:S01]  /*02e0*/  IMAD.WIDE R4, R0, 0x8, R4 ;  /* 0x0000000800047825 */ /* 0x008fe200078e0204 */
[----:B------:R-:W-:-:S03]  /*02f0*/  IADD3 R14, P2, PT, R8, -0x10, RZ ;  /* 0xfffffff0080e7810 */ /* 0x000fc60007f5e0ff */
[----:B------:R-:W-:Y:S01]  /*0300*/  IMAD.X R21, RZ, RZ, R7, P1 ;  /* 0x000000ffff157224 */ /* 0x000fe200008e0607 */
[----:B------:R-:W-:Y:S02]  /*0310*/  IADD3 R4, P0, PT, R4, -0x10, RZ ;  /* 0xfffffff004047810 */ /* 0x000fe40007f1e0ff */
[----:B------:R-:W-:Y:S02]  /*0320*/  IADD3.X R15, PT, PT, R9, -0x1, RZ, P2, !PT ;  /* 0xffffffff090f7810 */ /* 0x000fe400017fe4ff */
[----:B----4-:R-:W-:-:S09]  /*0330*/  IADD3.X R13, PT, PT, R5, -0x1, RZ, P0, !PT ;  /* 0xffffffff050d7810 */ /* 0x010fd200007fe4ff */
.L_x_13:
[----:B------:R-:W-:-:S06]  /*0340*/  UIADD3 UR7, UPT, UPT, UR4, -0x1, URZ ;  /* 0xffffffff04077890 */ /* 0x000fcc000fffe0ff */
[----:B------:R-:W-:-:S13]  /*0350*/  ISETP.GE.AND P0, PT, R0, UR7, PT ;  /* 0x0000000700007c0c */ /* 0x000fda000bf06270 */
[----:B------:R-:W0:Y:S01]  /*0360*/  @P0 LDC.64 R24, c[0x0][0x390] ;  /* 0x0000e400ff180b82 */ /* 0x000e220000000a00 */
[----:B------:R-:W-:Y:S01]  /*0370*/  @P0 VIADD R5, R19, 0x1 ;  /* 0x0000000113050836 */ /* 0x000fe20000000000 */
[----:B------:R-:W2:Y:S03]  /*0380*/  @P0 LDG.E.64 R8, desc[UR10][R2.64] ;  /* 0x0000000a02080981 */ /* 0x000ea6000c1e1b00 */
[----:B0-----:R-:W-:Y:S01]  /*0390*/  @P0 IMAD.WIDE.U32 R24, R5, 0x8, R24 ;  /* 0x0000000805180825 */ /* 0x001fe200078e0018 */
[----:B------:R-:W-:-:S04]  /*03a0*/  MOV R5, R13 ;  /* 0x0000000d00057202 */ /* 0x000fc80000000f00 */
[----:B------:R-:W2:Y:S04]  /*03b0*/  @P0 LDG.E.64 R10, desc[UR10][R24.64] ;  /* 0x0000000a180a0981 */ /* 0x000ea8000c1e1b00 */
[----:B------:R-:W2:Y:S01]  /*03c0*/  @P0 LDG.E.64 R6, desc[UR10][R4.64+0x8] ;  /* 0x0000080a04060981 */ /* 0x000ea2000c1e1b00 */
[----:B------:R-:W-:Y:S01]  /*03d0*/  VIADD R12, R18, 0x1 ;  /* 0x00000001120c7836 */ /* 0x000fe20000000000 */
[----:B------:R-:W-:-:S04]  /*03e0*/  UMOV UR7, UR8 ;  /* 0x0000000800077c82 */ /* 0x000fc80008000000 */
[----:B------:R-:W-:Y:S01]  /*03f0*/  ISETP.GE.AND P1, PT, R12, UR7, PT ;  /* 0x000000070c007c0c */ /* 0x000fe2000bf26270 */
[----:B------:R-:W-:Y:S02]  /*0400*/  IMAD.U32 R12, RZ, RZ, UR5 ;  /* 0x00000005ff0c7e24 */ /* 0x000fe4000f8e00ff */
[----:B------:R-:W-:Y:S01]  /*0410*/  IMAD.U32 R13, RZ, RZ, UR6 ;  /* 0x00000006ff0d7e24 */ /* 0x000fe2000f8e00ff */
[----:B--2---:R-:W-:Y:S01]  /*0420*/  @P0 DFMA R8, R10, R6, R8 ;  /* 0x000000060a08022b */ /* 0x004fe20000000008 */
[----:B------:R-:W-:-:S06]  /*0430*/  IMAD.WIDE R6, R17, 0x8, R12 ;  /* 0x0000000811067825 */ /* 0x000fcc00078e020c */
[----:B------:R0:W-:Y:S04]  /*0440*/  @P0 STG.E.64 desc[UR10][R2.64], R8 ;  /* 0x0000000802000986 */ /* 0x0001e8000c101b0a */
[----:B------:R-:W2:Y:S01]  /*0450*/  @!P1 LDG.E.64 R12, desc[UR10][R6.64+-0x10] ;  /* 0xfffff00a060c9981 */ /* 0x000ea2000c1e1b00 */
[----:B0-----:R-:W-:Y:S01]  /*0460*/  IMAD.MOV.U32 R8, RZ, RZ, R14 ;  /* 0x000000ffff087224 */ /* 0x001fe200078e000e */
[----:B------:R-:W-:Y:S02]  /*0470*/  MOV R9, R15 ;  /* 0x0000000f00097202 */ /* 0x000fe40000000f00 */
[----:B------:R-:W2:Y:S04]  /*0480*/  @!P1 LDG.E.64 R14, desc[UR10][R2.64] ;  /* 0x0000000a020e9981 */ /* 0x000ea8000c1e1b00 */
[----:B------:R-:W2:Y:S01]  /*0490*/  @!P1 LDG.E.64 R10, desc[UR10][R8.64+0x8] ;  /* 0x0000080a080a9981 */ /* 0x000ea2000c1e1b00 */
[----:B------:R-:W-:Y:S01]  /*04a0*/  ISETP.GE.AND P0, PT, R0, UR4, PT ;  /* 0x0000000400007c0c */ /* 0x000fe2000bf06270 */
[----:B------:R-:W-:Y:S01]  /*04b0*/  VIADD R23, R18, 0x2 ;  /* 0x0000000212177836 */ /* 0x000fe20000000000 */
[----:B------:R-:W-:Y:S01]  /*04c0*/  UIADD3 UR12, UPT, UPT, UR4, 0x2, URZ ;  /* 0x00000002040c7890 */ /* 0x000fe2000fffe0ff */
[----:B------:R-:W-:Y:S03]  /*04d0*/  BSSY.RECONVERGENT B0, `(.L_x_3) ;  /* 0x000000a000007945 */ /* 0x000fe60003800200 */
[----:B------:R-:W-:Y:S01]  /*04e0*/  ISETP.GE.AND P2, PT, R23, UR7, PT ;  /* 0x0000000717007c0c */ /* 0x000fe2000bf46270 */
[----:B--2---:R-:W-:-:S07]  /*04f0*/  @!P1 DFMA R10, R10, R12, R14 ;  /* 0x0000000c0a0a922b */ /* 0x004fce000000000e */
[----:B------:R0:W-:Y:S01]  /*0500*/  @!P1 STG.E.64 desc[UR10][R2.64], R10 ;  /* 0x0000000a02009986 */ /* 0x0001e2000c101b0a */
[----:B------:R-:W-:Y:S05]  /*0510*/  @!P0 BRA `(.L_x_4) ;  /* 0x0000000000148947 */ /* 0x000fea0003800000 */
[----:B0-----:R-:W2:Y:S04]  /*0520*/  LDG.E.64 R10, desc[UR10][R20.64+-0x10] ;  /* 0xfffff00a140a7981 */ /* 0x001ea8000c1e1b00 */
[----:B------:R-:W2:Y:S04]  /*0530*/  LDG.E.64 R12, desc[UR10][R4.64] ;  /* 0x0000000a040c7981 */ /* 0x000ea8000c1e1b00 */
[----:B------:R-:W2:Y:S02]  /*0540*/  LDG.E.64 R14, desc[UR10][R2.64] ;  /* 0x0000000a020e7981 */ /* 0x000ea4000c1e1b00 */
[----:B--2---:R-:W-:-:S07]  /*0550*/  DFMA R10, R10, R12, R14 ;  /* 0x0000000c0a0a722b */ /* 0x004fce000000000e */
[----:B------:R1:W-:Y:S04]  /*0560*/  STG.E.64 desc[UR10][R2.64], R10 ;  /* 0x0000000a02007986 */ /* 0x0003e8000c101b0a */
.L_x_4:
[----:B------:R-:W-:Y:S05]  /*0570*/  BSYNC.RECONVERGENT B0 ;  /* 0x0000000000007941 */ /* 0x000fea0003800200 */
.L_x_3:
[----:B------:R-:W-:Y:S04]  /*0580*/  BSSY.RECONVERGENT B0, `(.L_x_5) ;  /* 0x0000007000007945 */ /* 0x000fe80003800200 */
[----:B------:R-:W-:Y:S05]  /*0590*/  @P2 BRA `(.L_x_6) ;  /* 0x0000000000142947 */ /* 0x000fea0003800000 */
[----:B01----:R-:W2:Y:S04]  /*05a0*/  LDG.E.64 R10, desc[UR10][R8.64] ;  /* 0x0000000a080a7981 */ /* 0x003ea8000c1e1b00 */
[----:B------:R-:W2:Y:S04]  /*05b0*/  LDG.E.64 R12, desc[UR10][R6.64+-0x8] ;  /* 0xfffff80a060c7981 */ /* 0x000ea8000c1e1b00 */
[----:B------:R-:W2:Y:S02]  /*05c0*/  LDG.E.64 R14, desc[UR10][R2.64] ;  /* 0x0000000a020e7981 */ /* 0x000ea4000c1e1b00 */
[----:B--2---:R-:W-:-:S07]  /*05d0*/  DFMA R10, R10, R12, R14 ;  /* 0x0000000c0a0a722b */ /* 0x004fce000000000e */
[----:B------:R2:W-:Y:S04]  /*05e0*/  STG.E.64 desc[UR10][R2.64], R10 ;  /* 0x0000000a02007986 */ /* 0x0005e8000c101b0a */
.L_x_6:
[----:B------:R-:W-:Y:S05]  /*05f0*/  BSYNC.RECONVERGENT B0 ;  /* 0x0000000000007941 */ /* 0x000fea0003800200 */
.L_x_5:
[----:B------:R-:W-:Y:S01]  /*0600*/  UIADD3 UR9, UPT, UPT, UR4, 0x1, URZ ;  /* 0x0000000104097890 */ /* 0x000fe2000fffe0ff */
[----:B012---:R-:W-:Y:S01]  /*0610*/  VIADD R10, R18, 0x3 ;  /* 0x00000003120a7836 */ /* 0x007fe20000000000 */
[----:B------:R-:W-:Y:S01]  /*0620*/  BSSY.RECONVERGENT B0, `(.L_x_7) ;  /* 0x000000a000007945 */ /* 0x000fe20003800200 */
[----:B------:R-:W-:-:S03]  /*0630*/  ISETP.GE.AND P2, PT, R0, UR12, PT ;  /* 0x0000000c00007c0c */ /* 0x000fc6000bf46270 */
[----:B------:R-:W-:Y:S02]  /*0640*/  ISETP.GE.AND P0, PT, R0, UR9, PT ;  /* 0x0000000900007c0c */ /* 0x000fe4000bf06270 */
[----:B------:R-:W-:-:S11]  /*0650*/  ISETP.GE.AND P1, PT, R10, UR7, PT ;  /* 0x000000070a007c0c */ /* 0x000fd6000bf26270 */
[----:B------:R-:W-:Y:S05]  /*0660*/  @!P0 BRA `(.L_x_8) ;  /* 0x0000000000148947 */ /* 0x000fea0003800000 */
[----:B------:R-:W2:Y:S04]  /*0670*/  LDG.E.64 R10, desc[UR10][R20.64+-0x8] ;  /* 0xfffff80a140a7981 */ /* 0x000ea8000c1e1b00 */
[----:B------:R-:W2:Y:S04]  /*0680*/  LDG.E.64 R12, desc[UR10][R4.64+-0x8] ;  /* 0xfffff80a040c7981 */ /* 0x000ea8000c1e1b00 */
[----:B------:R-:W2:Y:S02]  /*0690*/  LDG.E.64 R14, desc[UR10][R2.64] ;  /* 0x0000000a020e7981 */ /* 0x000ea4000c1e1b00 */
[----:B--2---:R-:W-:-:S07]  /*06a0*/  DFMA R10, R10, R12, R14 ;  /* 0x0000000c0a0a722b */ /* 0x004fce000000000e */
[----:B------:R0:W-:Y:S04]  /*06b0*/  STG.E.64 desc[UR10][R2.64], R10 ;  /* 0x0000000a02007986 */ /* 0x0001e8000c101b0a */
.L_x_8:
[----:B------:R-:W-:Y:S05]  /*06c0*/  BSYNC.RECONVERGENT B0 ;  /* 0x0000000000007941 */ /* 0x000fea0003800200 */
.L_x_7:
[----:B------:R-:W-:Y:S04]  /*06d0*/  BSSY.RECONVERGENT B0, `(.L_x_9) ;  /* 0x0000007000007945 */ /* 0x000fe80003800200 */
[----:B------:R-:W-:Y:S05]  /*06e0*/  @P1 BRA `(.L_x_10) ;  /* 0x0000000000141947 */ /* 0x000fea0003800000 */
[----:B0-----:R-:W2:Y:S04]  /*06f0*/  LDG.E.64 R10, desc[UR10][R8.64+-0x8] ;  /* 0xfffff80a080a7981 */ /* 0x001ea8000c1e1b00 */
[----:B------:R-:W2:Y:S04]  /*0700*/  LDG.E.64 R12, desc[UR10][R6.64] ;  /* 0x0000000a060c7981 */ /* 0x000ea8000c1e1b00 */
[----:B------:R-:W2:Y:S02]  /*0710*/  LDG.E.64 R14, desc[UR10][R2.64] ;  /* 0x0000000a020e7981 */ /* 0x000ea4000c1e1b00 */
[----:B--2---:R-:W-:-:S07]  /*0720*/  DFMA R10, R10, R12, R14 ;  /* 0x0000000c0a0a722b */ /* 0x004fce000000000e */
[----:B------:R1:W-:Y:S04]  /*0730*/  STG.E.64 desc[UR10][R2.64], R10 ;  /* 0x0000000a02007986 */ /* 0x0003e8000c101b0a */
.L_x_10:
[----:B------:R-:W-:Y:S05]  /*0740*/  BSYNC.RECONVERGENT B0 ;  /* 0x0000000000007941 */ /* 0x000fea0003800200 */
.L_x_9:
[----:B------:R-:W-:Y:S04]  /*0750*/  BSSY.RECONVERGENT B0, `(.L_x_11) ;  /* 0x0000007000007945 */ /* 0x000fe80003800200 */
[----:B------:R-:W-:Y:S05]  /*0760*/  @!P2 BRA `(.L_x_12) ;  /* 0x000000000014a947 */ /* 0x000fea0003800000 */
[----:B01----:R-:W2:Y:S04]  /*0770*/  LDG.E.64 R10, desc[UR10][R20.64] ;  /* 0x0000000a140a7981 */ /* 0x003ea8000c1e1b00 */
[----:B------:R-:W2:Y:S04]  /*0780*/  LDG.E.64 R12, desc[UR10][R4.64+-0x10] ;  /* 0xfffff00a040c7981 */ /* 0x000ea8000c1e1b00 */
[----:B------:R-:W2:Y:S02]  /*0790*/  LDG.E.64 R14, desc[UR10][R2.64] ;  /* 0x0000000a020e7981 */ /* 0x000ea4000c1e1b00 */
[----:B--2---:R-:W-:-:S07]  /*07a0*/  DFMA R10, R10, R12, R14 ;  /* 0x0000000c0a0a722b */ /* 0x004fce000000000e */
[----:B------:R2:W-:Y:S04]  /*07b0*/  STG.E.64 desc[UR10][R2.64], R10 ;  /* 0x0000000a02007986 */ /* 0x0005e8000c101b0a */
.L_x_12:
[----:B------:R-:W-:Y:S05]  /*07c0*/  BSYNC.RECONVERGENT B0 ;  /* 0x0000000000007941 */ /* 0x000fea0003800200 */
.L_x_11:
[----:B------:R-:W-:-:S05]  /*07d0*/  VIADD R18, R18, 0x4 ;  /* 0x0000000412127836 */ /* 0x000fca0000000000 */
[----:B------:R-:W-:-:S13]  /*07e0*/  ISETP.GE.AND P0, PT, R18, UR7, PT ;  /* 0x0000000712007c0c */ /* 0x000fda000bf06270 */
[----:B------:R-:W3:Y:S04]  /*07f0*/  @!P0 LDG.E.64 R6, desc[UR10][R6.64+0x8] ;  /* 0x0000080a06068981 */ /* 0x000ee8000c1e1b00 */
[----:B012---:R-:W3:Y:S04]  /*0800*/  @!P0 LDG.E.64 R10, desc[UR10][R8.64+-0x10] ;  /* 0xfffff00a080a8981 */ /* 0x007ee8000c1e1b00 */
[----:B------:R-:W3:Y:S01]  /*0810*/  @!P0 LDG.E.64 R12, desc[UR10][R2.64] ;  /* 0x0000000a020c8981 */ /* 0x000ee2000c1e1b00 */
[----:B------:R-:W-:Y:S01]  /*0820*/  IADD3 R20, P2, PT, R20, 0x20, RZ ;  /* 0x0000002014147810 */ /* 0x000fe20007f5e0ff */
[----:B------:R-:W-:Y:S01]  /*0830*/  UIADD3 UR4, UPT, UPT, UR4, 0x4, URZ ;  /* 0x0000000404047890 */ /* 0x000fe2000fffe0ff */
[----:B------:R-:W-:Y:S01]  /*0840*/  IADD3 R4, P1, PT, R4, -0x20, RZ ;  /* 0xffffffe004047810 */ /* 0x000fe20007f3e0ff */
[----:B------:R-:W-:Y:S01]  /*0850*/  VIADD R17, R17, 0x4 ;  /* 0x0000000411117836 */ /* 0x000fe20000000000 */
[----:B------:R-:W-:Y:S01]  /*0860*/  IADD3 R14, P3, PT, R8, -0x20, RZ ;  /* 0xffffffe0080e7810 */ /* 0x000fe20007f7e0ff */
[----:B------:R-:W-:Y:S01]  /*0870*/  IMAD.X R21, RZ, RZ, R21, P2 ;  /* 0x000000ffff157224 */ /* 0x000fe200010e0615 */
[----:B------:R-:W-:-:S02]  /*0880*/  IADD3 R19, PT, PT, R19, 0x4, RZ ;  /* 0x0000000413137810 */ /* 0x000fc40007ffe0ff */
[----:B------:R-:W-:Y:S01]  /*0890*/  IADD3.X R15, PT, PT, R9, -0x1, RZ, P3, !PT ;  /* 0xffffffff090f7810 */ /* 0x000fe20001ffe4ff */
[----:B---3--:R-:W-:Y:S01]  /*08a0*/  @!P0 DFMA R10, R10, R6, R12 ;  /* 0x000000060a0a822b */ /* 0x008fe2000000000c */
[----:B------:R-:W-:-:S06]  /*08b0*/  IADD3.X R13, PT, PT, R5, -0x1, RZ, P1, !PT ;  /* 0xffffffff050d7810 */ /* 0x000fcc0000ffe4ff */
[----:B------:R0:W-:Y:S01]  /*08c0*/  @!P0 STG.E.64 desc[UR10][R2.64], R10 ;  /* 0x0000000a02008986 */ /* 0x0001e2000c101b0a */
[----:B------:R-:W-:-:S13]  /*08d0*/  ISETP.NE.AND P0, PT, R16, UR12, PT ;  /* 0x0000000c10007c0c */ /* 0x000fda000bf05270 */
[----:B0-----:R-:W-:Y:S05]  /*08e0*/  @P0 BRA `(.L_x_13) ;  /* 0xfffffff800940947 */ /* 0x001fea000383ffff */
[----:B------:R-:W-:-:S12]  /*08f0*/  UIADD3 UR4, UPT, UPT, UR4, -0x1, URZ ;  /* 0xffffffff04047890 */ /* 0x000fd8000fffe0ff */
.L_x_2:
[----:B------:R-:W-:-:S13]  /*0900*/  ISETP.NE.AND P0, PT, R22, RZ, PT ;  /* 0x000000ff1600720c */ /* 0x000fda0003f05270 */
[----:B------:R-:W-:Y:S05]  /*0910*/  @!P0 EXIT ;  /* 0x000000000000894d */ /* 0x000fea0003800000 */
[----:B------:R-:W-:-:S13]  /*0920*/  ISETP.NE.AND P0, PT, R22, 0x1, PT ;  /* 0x000000011600780c */ /* 0x000fda0003f05270 */
[----:B------:R-:W-:Y:S05]  /*0930*/  @!P0 BRA `(.L_x_14) ;  /* 0x0000000000b88947 */ /* 0x000fea0003800000 */
[----:B0-----:R-:W0:Y:S01]  /*0940*/  LDC R7, c[0x0][0x398] ;  /* 0x0000e600ff077b82 */ /* 0x001e220000000800 */
[C---:B------:R-:W-:Y:S01]  /*0950*/  ISETP.GE.AND P1, PT, R0.reuse, UR4, PT ;  /* 0x0000000400007c0c */ /* 0x040fe2000bf26270 */
[----:B------:R-:W-:-:S06]  /*0960*/  VIADD R5, R0, -UR4 ;  /* 0x8000000400057c36 */ /* 0x000fcc0008000000 */
[----:B------:R-:W1:Y:S06]  /*0970*/  LDC.64 R8, c[0x0][0x390] ;  /* 0x0000e400ff087b82 */ /* 0x000e6c0000000a00 */
[----:B------:R-:W2:Y:S02]  /*0980*/  @P1 LDG.E.64 R16, desc[UR10][R2.64] ;  /* 0x0000000a02101981 */ /* 0x000ea4000c1e1b00 */
[----:B------:R-:W3:Y:S01]  /*0990*/  LDC.64 R10, c[0x0][0x380] ;  /* 0x0000e000ff0a7b82 */ /* 0x000ee20000000a00 */
[----:B0-----:R-:W-:-:S04]  /*09a0*/  @P1 VIADD R13, R7, UR4 ;  /* 0x00000004070d1c36 */ /* 0x001fc80008000000 */
[----:B-1----:R-:W-:-:S06]  /*09b0*/  @P1 IMAD.WIDE.U32 R12, R13, 0x8, R8 ;  /* 0x000000080d0c1825 */ /* 0x002fcc00078e0008 */
[----:B------:R-:W2:Y:S01]  /*09c0*/  @P1 LDG.E.64 R12, desc[UR10][R12.64] ;  /* 0x0000000a0c0c1981 */ /* 0x000ea2000c1e1b00 */
[----:B---3--:R-:W-:-:S05]  /*09d0*/  IMAD.WIDE R4, R5, 0x8, R10 ;  /* 0x0000000805047825 */ /* 0x008fca00078e020a */
[----:B------:R-:W2:Y:S01]  /*09e0*/  @P1 LDG.E.64 R14, desc[UR10][R4.64] ;  /* 0x0000000a040e1981 */ /* 0x000ea2000c1e1b00 */
[----:B------:R-:W-:Y:S01]  /*09f0*/  VIADD R6, R0, UR4 ;  /* 0x0000000400067c36 */ /* 0x000fe20008000000 */
[----:B------:R-:W-:-:S04]  /*0a00*/  IADD3 R19, PT, PT, R7, -UR4, RZ ;  /* 0x8000000407137c10 */ /* 0x000fc8000fffe0ff */
[----:B------:R-:W-:Y:S01]  /*0a10*/  ISETP.GE.AND P0, PT, R6, UR7, PT ;  /* 0x0000000706007c0c */ /* 0x000fe2000bf06270 */
[----:B------:R-:W-:-:S04]  /*0a20*/  IMAD.WIDE R8, R19, 0x8, R8 ;  /* 0x0000000813087825 */ /* 0x000fc800078e0208 */
[----:B------:R-:W-:Y:S01]  /*0a30*/  IMAD.WIDE R10, R6, 0x8, R10 ;  /* 0x00000008060a7825 */ /* 0x000fe200078e020a */
[----:B------:R-:W-:Y:S01]  /*0a40*/  UIADD3 UR5, UPT, UPT, UR4, 0x1, URZ ;  /* 0x0000000104057890 */ /* 0x000fe2000fffe0ff */
[----:B--2---:R-:W-:-:S07]  /*0a50*/  @P1 DFMA R14, R12, R14, R16 ;  /* 0x0000000e0c0e122b */ /* 0x004fce0000000010 */
[----:B------:R0:W-:Y:S04]  /*0a60*/  @P1 STG.E.64 desc[UR10][R2.64], R14 ;  /* 0x0000000e02001986 */ /* 0x0001e8000c101b0a */
[----:B------:R-:W2:Y:S04]  /*0a70*/  @!P0 LDG.E.64 R16, desc[UR10][R8.64] ;  /* 0x0000000a08108981 */ /* 0x000ea8000c1e1b00 */
[----:B------:R-:W2:Y:S04]  /*0a80*/  @!P0 LDG.E.64 R18, desc[UR10][R10.64] ;  /* 0x0000000a0a128981 */ /* 0x000ea8000c1e1b00 */
[----:B------:R-:W2:Y:S01]  /*0a90*/  @!P0 LDG.E.64 R20, desc[UR10][R2.64] ;  /* 0x0000000a02148981 */ /* 0x000ea2000c1e1b00 */
[----:B------:R-:W-:-:S13]  /*0aa0*/  ISETP.GE.AND P1, PT, R0, UR5, PT ;  /* 0x0000000500007c0c */ /* 0x000fda000bf26270 */
[----:B------:R-:W1:Y:S01]  /*0ab0*/  @P1 LDC.64 R12, c[0x0][0x390] ;  /* 0x0000e400ff0c1b82 */ /* 0x000e620000000a00 */
[----:B------:R-:W-:-:S05]  /*0ac0*/  @P1 IADD3 R7, P2, PT, R7, UR4, RZ ;  /* 0x0000000407071c10 */ /* 0x000fca000ff5e0ff */
[----:B------:R-:W-:Y:S01]  /*0ad0*/  @P1 IMAD.X R22, RZ, RZ, RZ, P2 ;  /* 0x000000ffff161224 */ /* 0x000fe200010e06ff */
[----:B-1----:R-:W-:-:S04]  /*0ae0*/  @P1 LEA R12, P2, R7, R12, 0x3 ;  /* 0x0000000c070c1211 */ /* 0x002fc800078418ff */
[----:B------:R-:W-:Y:S01]  /*0af0*/  @P1 LEA.HI.X R13, R7, R13, R22, 0x3, P2 ;  /* 0x0000000d070d1211 */ /* 0x000fe200010f1c16 */
[----:B--2---:R-:W-:-:S07]  /*0b00*/  @!P0 DFMA R16, R16, R18, R20 ;  /* 0x000000121010822b */ /* 0x004fce0000000014 */
[----:B------:R1:W-:Y:S04]  /*0b10*/  @!P0 STG.E.64 desc[UR10][R2.64], R16 ;  /* 0x0000001002008986 */ /* 0x0003e8000c101b0a */
[----:B------:R-:W2:Y:S04]  /*0b20*/  @P1 LDG.E.64 R4, desc[UR10][R4.64+-0x8] ;  /* 0xfffff80a04041981 */ /* 0x000ea8000c1e1b00 */
[----:B0-----:R-:W2:Y:S04]  /*0b30*/  @P1 LDG.E.64 R14, desc[UR10][R2.64] ;  /* 0x0000000a020e1981 */ /* 0x001ea8000c1e1b00 */
[----:B------:R-:W2:Y:S01]  /*0b40*/  @P1 LDG.E.64 R12, desc[UR10][R12.64+0x8] ;  /* 0x0000080a0c0c1981 */ /* 0x000ea2000c1e1b00 */
[----:B------:R-:W-:-:S05]  /*0b50*/  VIADD R6, R6, 0x1 ;  /* 0x0000000106067836 */ /* 0x000fca0000000000 */
[----:B------:R-:W-:Y:S01]  /*0b60*/  ISETP.GE.AND P0, PT, R6, UR7, PT ;  /* 0x0000000706007c0c */ /* 0x000fe2000bf06270 */
[----:B------:R-:W-:Y:S01]  /*0b70*/  UIADD3 UR4, UPT, UPT, UR4, 0x2, URZ ;  /* 0x0000000204047890 */ /* 0x000fe2000fffe0ff */
[----:B------:R-:W-:Y:S01]  /*0b80*/  BSSY.RECONVERGENT B0, `(.L_x_14) ;  /* 0x0000009000007945 */ /* 0x000fe20003800200 */
[----:B--2---:R-:W-:-:S07]  /*0b90*/  @P1 DFMA R14, R12, R4, R14 ;  /* 0x000000040c0e122b */ /* 0x004fce000000000e */
[----:B------:R1:W-:Y:S03]  /*0ba0*/  @P1 STG.E.64 desc[UR10][R2.64], R14 ;  /* 0x0000000e02001986 */ /* 0x0003e6000c101b0a */
[----:B------:R-:W-:Y:S05]  /*0bb0*/  @P0 BRA `(.L_x_15) ;  /* 0x0000000000140947 */ /* 0x000fea0003800000 */
[----:B------:R-:W2:Y:S04]  /*0bc0*/  LDG.E.64 R8, desc[UR10][R8.64+-0x8] ;  /* 0xfffff80a08087981 */ /* 0x000ea8000c1e1b00 */
[----:B------:R-:W2:Y:S04]  /*0bd0*/  LDG.E.64 R10, desc[UR10][R10.64+0x8] ;  /* 0x0000080a0a0a7981 */ /* 0x000ea8000c1e1b00 */
[----:B------:R-:W2:Y:S02]  /*0be0*/  LDG.E.64 R4, desc[UR10][R2.64] ;  /* 0x0000000a02047981 */ /* 0x000ea4000c1e1b00 */
[----:B--2---:R-:W-:-:S07]  /*0bf0*/  DFMA R4, R8, R10, R4 ;  /* 0x0000000a0804722b */ /* 0x004fce0000000004 */
[----:B------:R0:W-:Y:S04]  /*0c00*/  STG.E.64 desc[UR10][R2.64], R4 ;  /* 0x0000000402007986 */ /* 0x0001e8000c101b0a */
.L_x_15:
[----:B------:R-:W-:Y:S05]  /*0c10*/  BSYNC.RECONVERGENT B0 ;  /* 0x0000000000007941 */ /* 0x000fea0003800200 */
.L_x_14:
[----:B------:R-:W0:Y:S02]  /*0c20*/  LDC R12, c[0x0][0x398] ;  /* 0x0000e600ff0c7b82 */ /* 0x000e240000000800 */
[----:B0-----:R-:W-:-:S04]  /*0c30*/  LOP3.LUT R4, R12, 0x1, RZ, 0xc0, !PT ;  /* 0x000000010c047812 */ /* 0x001fc800078ec0ff */
[----:B------:R-:W-:-:S13]  /*0c40*/  ISETP.NE.U32.AND P0, PT, R4, 0x1, PT ;  /* 0x000000010400780c */ /* 0x000fda0003f05070 */
[----:B------:R-:W-:Y:S05]  /*0c50*/  @P0 EXIT ;  /* 0x000000000000094d */ /* 0x000fea0003800000 */
[C---:B------:R-:W-:Y:S01]  /*0c60*/  ISETP.GE.AND P0, PT, R0.reuse, UR4, PT ;  /* 0x0000000400007c0c */ /* 0x040fe2000bf06270 */
[----:B------:R-:W-:Y:S01]  /*0c70*/  VIADD R4, R0, UR4 ;  /* 0x0000000400047c36 */ /* 0x000fe20008000000 */
[----:B------:R-:W-:Y:S04]  /*0c80*/  BSSY.RECONVERGENT B0, `(.L_x_16) ;  /* 0x000000e000007945 */ /* 0x000fe80003800200 */
[----:B------:R-:W-:-:S07]  /*0c90*/  ISETP.GE.AND P1, PT, R4, UR7, PT ;  /* 0x0000000704007c0c */ /* 0x000fce000bf26270 */
[----:B------:R-:W-:Y:S06]  /*0ca0*/  @!P0 BRA `(.L_x_17) ;  /* 0x00000000002c8947 */ /* 0x000fec0003800000 */
[----:B------:R-:W0:Y:S01]  /*0cb0*/  LDC.64 R6, c[0x0][0x390] ;  /* 0x0000e400ff067b82 */ /* 0x000e220000000a00 */
[----:B------:R-:W-:Y:S01]  /*0cc0*/  IADD3 R5, PT, PT, R12, UR4, RZ ;  /* 0x000000040c057c10 */ /* 0x000fe2000fffe0ff */
[----:B------:R-:W-:-:S06]  /*0cd0*/  VIADD R11, R0, -UR4 ;  /* 0x80000004000b7c36 */ /* 0x000fcc0008000000 */
[----:B------:R-:W2:Y:S01]  /*0ce0*/  LDC.64 R8, c[0x0][0x380] ;  /* 0x0000e000ff087b82 */ /* 0x000ea20000000a00 */
[----:B0-----:R-:W-:-:S06]  /*0cf0*/  IMAD.WIDE.U32 R6, R5, 0x8, R6 ;  /* 0x0000000805067825 */ /* 0x001fcc00078e0006 */
[----:B------:R-:W3:Y:S01]  /*0d00*/  LDG.E.64 R6, desc[UR10][R6.64] ;  /* 0x0000000a06067981 */ /* 0x000ee2000c1e1b00 */
[----:B--2---:R-:W-:-:S03]  /*0d10*/  IMAD.WIDE R8, R11, 0x8, R8 ;  /* 0x000000080b087825 */ /* 0x004fc600078e0208 */
[----:B------:R-:W3:Y:S04]  /*0d20*/  LDG.E.64 R10, desc[UR10][R2.64] ;  /* 0x0000000a020a7981 */ /* 0x000ee8000c1e1b00 */
[----:B------:R-:W3:Y:S02]  /*0d30*/  LDG.E.64 R8, desc[UR10][R8.64] ;  /* 0x0000000a08087981 */ /* 0x000ee4000c1e1b00 */
[----:B---3--:R-:W-:-:S07]  /*0d40*/  DFMA R10, R6, R8, R10 ;  /* 0x00000008060a722b */ /* 0x008fce000000000a */
[----:B------:R0:W-:Y:S04]  /*0d50*/  STG.E.64 desc[UR10][R2.64], R10 ;  /* 0x0000000a02007986 */ /* 0x0001e8000c101b0a */
.L_x_17:
[----:B------:R-:W-:Y:S05]  /*0d60*/  BSYNC.RECONVERGENT B0 ;  /* 0x0000000000007941 */ /* 0x000fea0003800200 */
.L_x_16:
[----:B------:R-:W-:Y:S05]  /*0d70*/  @P1 EXIT ;  /* 0x000000000000194d */ /* 0x000fea0003800000 */
[----:B------:R-:W2:Y:S01]  /*0d80*/  LDC.64 R6, c[0x0][0x390] ;  /* 0x0000e400ff067b82 */ /* 0x000ea20000000a00 */
[----:B------:R-:W-:-:S07]  /*0d90*/  VIADD R5, R12, -UR4 ;  /* 0x800000040c057c36 */ /* 0x000fce0008000000 */
[----:B------:R-:W3:Y:S01]  /*0da0*/  LDC.64 R8, c[0x0][0x380] ;  /* 0x0000e000ff087b82 */ /* 0x000ee20000000a00 */
[----:B--2---:R-:W-:-:S06]  /*0db0*/  IMAD.WIDE R6, R5, 0x8, R6 ;  /* 0x0000000805067825 */ /* 0x004fcc00078e0206 */
[----:B------:R-:W2:Y:S01]  /*0dc0*/  LDG.E.64 R6, desc[UR10][R6.64] ;  /* 0x0000000a06067981 */ /* 0x000ea2000c1e1b00 */
[----:B---3--:R-:W-:-:S03]  /*0dd0*/  IMAD.WIDE R4, R4, 0x8, R8 ;  /* 0x0000000804047825 */ /* 0x008fc600078e0208 */
[----:B------:R-:W2:Y:S04]  /*0de0*/  LDG.E.64 R8, desc[UR10][R2.64] ;  /* 0x0000000a02087981 */ /* 0x000ea8000c1e1b00 */
[----:B------:R-:W2:Y:S02]  /*0df0*/  LDG.E.64 R4, desc[UR10][R4.64] ;  /* 0x0000000a04047981 */ /* 0x000ea4000c1e1b00 */
[----:B--2---:R-:W-:-:S07]  /*0e00*/  DFMA R8, R6, R4, R8 ;  /* 0x000000040608722b */ /* 0x004fce0000000008 */
[----:B------:R-:W-:Y:S01]  /*0e10*/  STG.E.64 desc[UR10][R2.64], R8 ;  /* 0x0000000802007986 */ /* 0x000fe2000c101b0a */
[----:B------:R-:W-:Y:S05]  /*0e20*/  EXIT ;  /* 0x000000000000794d */ /* 0x000fea0003800000 */
.L_x_18:
[----:B------:R-:W-:-:S00]  /*0e30*/  BRA `(.L_x_18) ;  /* 0xfffffffc00fc7947 */ /* 0x000fc0000383ffff */
[----:B------:R-:W-:-:S00]  /*0e40*/  NOP ;  /* 0x0000000000007918 */ /* 0x000fc00000000000 */
        /* <DEDUP_REMOVED lines=11> */
.L_x_19:


//--------------------- .nv.shared.reserved.0     --------------------------
	.section	.nv.shared.reserved.0,"aw",@nobits
	.weak		__nv_reservedSMEM_offset_0_alias
	.size		__nv_reservedSMEM_offset_0_alias, 0, 64
	.other		__nv_reservedSMEM_offset_0_alias,@"STO_CUDA_RESERVED_SHARED STV_DEFAULT"
__nv_reservedSMEM_offset_0_alias:
	.zero		0
	.zero		64


//--------------------- .nv.constant0._Z4convPdiS_iS_ --------------------------
	.section	.nv.constant0._Z4convPdiS_iS_,"a",@progbits
	.sectionflags	@""
	.align	4
.nv.constant0._Z4convPdiS_iS_:
	.zero		936


//--------------------- SYMBOLS --------------------------

	.type		.nv.reservedSmem.offset0,@object
	.size		.nv.reservedSmem.offset0,0x4
